	.headerflags	@"EF_CUDA_TEXMODE_UNIFIED EF_CUDA_64BIT_ADDRESS EF_CUDA_SM86 EF_CUDA_VIRTUAL_SM(EF_CUDA_SM86)"
	.elftype	@"ET_EXEC"


//--------------------- .nv.info                  --------------------------
	.section	.nv.info,"",@"SHT_CUDA_INFO"
	.align	4


	//----- nvinfo : EIATTR_REGCOUNT
	.align		4
        /*0000*/ 	.byte	0x04, 0x2f
        /*0002*/ 	.short	(.L_1 - .L_0)
	.align		4
.L_0:
        /*0004*/ 	.word	index@(triton_poi_fused_add_mul_18)
        /*0008*/ 	.word	0x00000018


	//----- nvinfo : EIATTR_MIN_STACK_SIZE
	.align		4
.L_1:
        /*000c*/ 	.byte	0x04, 0x12
        /*000e*/ 	.short	(.L_3 - .L_2)
	.align		4
.L_2:
        /*0010*/ 	.word	index@(triton_poi_fused_add_mul_18)
        /*0014*/ 	.word	0x00000000


	//----- nvinfo : EIATTR_FRAME_SIZE
	.align		4
.L_3:
        /*0018*/ 	.byte	0x04, 0x11
        /*001a*/ 	.short	(.L_5 - .L_4)
	.align		4
.L_4:
        /*001c*/ 	.word	index@(triton_poi_fused_add_mul_18)
        /*0020*/ 	.word	0x00000000


	//----- nvinfo : EIATTR_MIN_STACK_SIZE
	.align		4
.L_5:
        /*0024*/ 	.byte	0x04, 0x12
        /*0026*/ 	.short	(.L_7 - .L_6)
	.align		4
.L_6:
        /*0028*/ 	.word	index@(triton_poi_fused_add_mul_18)
        /*002c*/ 	.word	0x00000000
.L_7:


//--------------------- .nv.info.triton_poi_fused_add_mul_18 --------------------------
	.section	.nv.info.triton_poi_fused_add_mul_18,"",@"SHT_CUDA_INFO"
	.sectionflags	@""
	.align	4


	//----- nvinfo : EIATTR_CUDA_API_VERSION
	.align		4
        /*0000*/ 	.byte	0x04, 0x37
        /*0002*/ 	.short	(.L_9 - .L_8)
.L_8:
        /*0004*/ 	.word	0x0000007c


	//----- nvinfo : EIATTR_SW2861232_WAR
	.align		4
.L_9:
        /*0008*/ 	.byte	0x01, 0x35
	.zero		2


	//----- nvinfo : EIATTR_PARAM_CBANK
	.align		4
        /*000c*/ 	.byte	0x04, 0x0a
        /*000e*/ 	.short	(.L_11 - .L_10)
	.align		4
.L_10:
        /*0010*/ 	.word	index@(.nv.constant0.triton_poi_fused_add_mul_18)
        /*0014*/ 	.short	0x0160
        /*0016*/ 	.short	0x0050


	//----- nvinfo : EIATTR_CBANK_PARAM_SIZE
	.align		4
.L_11:
        /*0018*/ 	.byte	0x03, 0x19
        /*001a*/ 	.short	0x0050


	//----- nvinfo : EIATTR_KPARAM_INFO
	.align		4
        /*001c*/ 	.byte	0x04, 0x17
        /*001e*/ 	.short	(.L_13 - .L_12)
.L_12:
        /*0020*/ 	.word	0x00000000
        /*0024*/ 	.short	0x0009
        /*0026*/ 	.short	0x0048
        /*0028*/ 	.byte	0x00, 0xf4, 0x21, 0x00


	//----- nvinfo : EIATTR_KPARAM_INFO
	.align		4
.L_13:
        /*002c*/ 	.byte	0x04, 0x17
        /*002e*/ 	.short	(.L_15 - .L_14)
.L_14:
        /*0030*/ 	.word	0x00000000
        /*0034*/ 	.short	0x0008
        /*0036*/ 	.short	0x0040
        /*0038*/ 	.byte	0x00, 0xf0, 0x11, 0x00


	//----- nvinfo : EIATTR_KPARAM_INFO
	.align		4
.L_15:
        /*003c*/ 	.byte	0x04, 0x17
        /*003e*/ 	.short	(.L_17 - .L_16)
.L_16:
        /*0040*/ 	.word	0x00000000
        /*0044*/ 	.short	0x0007
        /*0046*/ 	.short	0x0038
        /*0048*/ 	.byte	0x00, 0xf4, 0x21, 0x00


	//----- nvinfo : EIATTR_KPARAM_INFO
	.align		4
.L_17:
        /*004c*/ 	.byte	0x04, 0x17
        /*004e*/ 	.short	(.L_19 - .L_18)
.L_18:
        /*0050*/ 	.word	0x00000000
        /*0054*/ 	.short	0x0006
        /*0056*/ 	.short	0x0030
        /*0058*/ 	.byte	0x00, 0xf4, 0x21, 0x00


	//----- nvinfo : EIATTR_KPARAM_INFO
	.align		4
.L_19:
        /*005c*/ 	.byte	0x04, 0x17
        /*005e*/ 	.short	(.L_21 - .L_20)
.L_20:
        /*0060*/ 	.word	0x00000000
        /*0064*/ 	.short	0x0005
        /*0066*/ 	.short	0x0028
        /*0068*/ 	.byte	0x00, 0xf4, 0x21, 0x00


	//----- nvinfo : EIATTR_KPARAM_INFO
	.align		4
.L_21:
        /*006c*/ 	.byte	0x04, 0x17
        /*006e*/ 	.short	(.L_23 - .L_22)
.L_22:
        /*0070*/ 	.word	0x00000000
        /*0074*/ 	.short	0x0004
        /*0076*/ 	.short	0x0020
        /*0078*/ 	.byte	0x00, 0xf4, 0x21, 0x00


	//----- nvinfo : EIATTR_KPARAM_INFO
	.align		4
.L_23:
        /*007c*/ 	.byte	0x04, 0x17
        /*007e*/ 	.short	(.L_25 - .L_24)
.L_24:
        /*0080*/ 	.word	0x00000000
        /*0084*/ 	.short	0x0003
        /*0086*/ 	.short	0x0018
        /*0088*/ 	.byte	0x00, 0xf4, 0x21, 0x00


	//----- nvinfo : EIATTR_KPARAM_INFO
	.align		4
.L_25:
        /*008c*/ 	.byte	0x04, 0x17
        /*008e*/ 	.short	(.L_27 - .L_26)
.L_26:
        /*0090*/ 	.word	0x00000000
        /*0094*/ 	.short	0x0002
        /*0096*/ 	.short	0x0010
        /*0098*/ 	.byte	0x00, 0xf4, 0x21, 0x00


	//----- nvinfo : EIATTR_KPARAM_INFO
	.align		4
.L_27:
        /*009c*/ 	.byte	0x04, 0x17
        /*009e*/ 	.short	(.L_29 - .L_28)
.L_28:
        /*00a0*/ 	.word	0x00000000
        /*00a4*/ 	.short	0x0001
        /*00a6*/ 	.short	0x0008
        /*00a8*/ 	.byte	0x00, 0xf4, 0x21, 0x00


	//----- nvinfo : EIATTR_KPARAM_INFO
	.align		4
.L_29:
        /*00ac*/ 	.byte	0x04, 0x17
        /*00ae*/ 	.short	(.L_31 - .L_30)
.L_30:
        /*00b0*/ 	.word	0x00000000
        /*00b4*/ 	.short	0x0000
        /*00b6*/ 	.short	0x0000
        /*00b8*/ 	.byte	0x00, 0xf4, 0x21, 0x00


	//----- nvinfo : EIATTR_MAXREG_COUNT
	.align		4
.L_31:
        /*00bc*/ 	.byte	0x03, 0x1b
        /*00be*/ 	.short	0x00ff


	//----- nvinfo : EIATTR_EXIT_INSTR_OFFSETS
	.align		4
        /*00c0*/ 	.byte	0x04, 0x1c
        /*00c2*/ 	.short	(.L_33 - .L_32)


	//   ....[0]....
.L_32:
        /*00c4*/ 	.word	0x00000370


	//   ....[1]....
        /*00c8*/ 	.word	0x000003a0


	//----- nvinfo : EIATTR_REQNTID
	.align		4
.L_33:
        /*00cc*/ 	.byte	0x04, 0x10
        /*00ce*/ 	.short	(.L_35 - .L_34)
.L_34:
        /*00d0*/ 	.word	0x00000100
        /*00d4*/ 	.word	0x00000001
        /*00d8*/ 	.word	0x00000001
.L_35:


//--------------------- .nv.callgraph             --------------------------
	.section	.nv.callgraph,"",@"SHT_CUDA_CALLGRAPH"
	.align	4
	.sectionentsize	8
	.align		4
        /*0000*/ 	.word	0x00000000
	.align		4
        /*0004*/ 	.word	0xffffffff
	.align		4
        /*0008*/ 	.word	0x00000000
	.align		4
        /*000c*/ 	.word	0xfffffffe
	.align		4
        /*0010*/ 	.word	0x00000000
	.align		4
        /*0014*/ 	.word	0xfffffffd
	.align		4
        /*0018*/ 	.word	0x00000000
	.align		4
        /*001c*/ 	.word	0xfffffffc


//--------------------- .nv.rel.action            --------------------------
	.section	.nv.rel.action,"",@"SHT_CUDA_RELOCINFO"
	.align	8
	.sectionentsize	8
        /*0000*/ 	.byte	0x73, 0x00, 0x00, 0x00, 0x00, 0x00, 0x00, 0x00, 0x00, 0x00, 0x00, 0x11, 0x25, 0x00, 0x05, 0x36


//--------------------- .nv.constant0.triton_poi_fused_add_mul_18 --------------------------
	.section	.nv.constant0.triton_poi_fused_add_mul_18,"a",@progbits
	.sectionflags	@""
	.align	4
.nv.constant0.triton_poi_fused_add_mul_18:
	.zero		432


//--------------------- .text.triton_poi_fused_add_mul_18 --------------------------
	.section	.text.triton_poi_fused_add_mul_18,"ax",@progbits
	.sectioninfo	@"SHI_REGISTERS=24"
	.align	128
        .global         triton_poi_fused_add_mul_18
        .type           triton_poi_fused_add_mul_18,@function
        .size           triton_poi_fused_add_mul_18,(.L_x_1 - triton_poi_fused_add_mul_18)
        .other          triton_poi_fused_add_mul_18,@"STO_CUDA_ENTRY STV_DEFAULT"
triton_poi_fused_add_mul_18:
.text.triton_poi_fused_add_mul_18:
[----:B------:R-:W-:Y:S02]  /*0000*/  IMAD.MOV.U32 R1, RZ, RZ, c[0x0][0x28] ;  /* 0x00000a00ff017624 */ /* 0x000fe400078e00ff */
[----:B------:R-:W0:Y:S01]  /*0010*/  S2R R17, SR_TID.X ;  /* 0x0000000000117919 */ /* 0x000e220000002100 */
[----:B------:R-:W-:Y:S01]  /*0020*/  MOV R19, 0x2 ;  /* 0x0000000200137802 */ /* 0x000fe20000000f00 */
[----:B------:R-:W-:Y:S02]  /*0030*/  ULDC.64 UR4, c[0x0][0x118] ;  /* 0x0000460000047ab9 */ /* 0x000fe40000000a00 */
[----:B------:R-:W1:Y:S01]  /*0040*/  S2R R3, SR_CTAID.X ;  /* 0x0000000000037919 */ /* 0x000e620000002500 */
[----:B0-----:R-:W-:-:S05]  /*0050*/  LOP3.LUT R0, R17, 0x7f, RZ, 0xc0, !PT ;  /* 0x0000007f11007812 */ /* 0x001fca00078ec0ff */
[----:B-1----:R-:W-:-:S04]  /*0060*/  IMAD R0, R3, 0x80, R0 ;  /* 0x0000008003007824 */ /* 0x002fc800078e0200 */
[----:B------:R-:W-:-:S05]  /*0070*/  IMAD.HI R2, R0, 0x2aaaaaab, RZ ;  /* 0x2aaaaaab00027827 */ /* 0x000fca00078e02ff */
[----:B------:R-:W-:-:S04]  /*0080*/  SHF.R.U32.HI R3, RZ, 0x1f, R2 ;  /* 0x0000001fff037819 */ /* 0x000fc80000011602 */
[----:B------:R-:W-:-:S05]  /*0090*/  LEA.HI.SX32 R7, R2, R3, 0x17 ;  /* 0x0000000302077211 */ /* 0x000fca00078fbaff */
[----:B------:R-:W-:-:S04]  /*00a0*/  IMAD.WIDE R2, R7, R19, c[0x0][0x180] ;  /* 0x0000600007027625 */ /* 0x000fc800078e0213 */
[CC--:B------:R-:W-:Y:S01]  /*00b0*/  IMAD.WIDE R4, R7.reuse, R19.reuse, c[0x0][0x188] ;  /* 0x0000620007047625 */ /* 0x0c0fe200078e0213 */
[----:B------:R0:W2:Y:S04]  /*00c0*/  LDG.E.EL.U16 R15, [R2.64] ;  /* 0x00000004020f7981 */ /* 0x0000a8000c2e1500 */
[----:B------:R1:W3:Y:S01]  /*00d0*/  LDG.E.EL.U16 R16, [R4.64] ;  /* 0x0000000404107981 */ /* 0x0002e2000c2e1500 */
[----:B------:R-:W-:Y:S02]  /*00e0*/  IMAD R12, R7, -0xc00, R0 ;  /* 0xfffff400070c7824 */ /* 0x000fe400078e0200 */
[----:B------:R-:W-:Y:S02]  /*00f0*/  IMAD.MOV.U32 R21, RZ, RZ, 0x4 ;  /* 0x00000004ff157424 */ /* 0x000fe400078e00ff */
[C---:B------:R-:W-:Y:S01]  /*0100*/  IMAD.WIDE R10, R12.reuse, R19, c[0x0][0x190] ;  /* 0x000064000c0a7625 */ /* 0x040fe200078e0213 */
[----:B------:R-:W-:-:S03]  /*0110*/  IADD3 R14, R12, 0x3c00, RZ ;  /* 0x00003c000c0e7810 */ /* 0x000fc60007ffe0ff */
[----:B------:R-:W-:Y:S02]  /*0120*/  IMAD.WIDE R8, R0, R21, c[0x0][0x178] ;  /* 0x00005e0000087625 */ /* 0x000fe400078e0215 */
[----:B------:R-:W4:Y:S02]  /*0130*/  LDG.E.EL.U16 R10, [R10.64] ;  /* 0x000000040a0a7981 */ /* 0x000f24000c2e1500 */
[-C--:B------:R-:W-:Y:S02]  /*0140*/  IMAD.WIDE.U32 R6, R14, R19.reuse, c[0x0][0x170] ;  /* 0x00005c000e067625 */ /* 0x080fe400078e0013 */
[----:B------:R3:W5:Y:S02]  /*0150*/  LDG.E R8, [R8.64] ;  /* 0x0000000408087981 */ /* 0x000764000c1e1900 */
[----:B------:R-:W-:Y:S02]  /*0160*/  IMAD.WIDE R12, R12, R19, c[0x0][0x198] ;  /* 0x000066000c0c7625 */ /* 0x000fe400078e0213 */
[----:B------:R-:W4:Y:S02]  /*0170*/  LDG.E.EL.U16 R6, [R6.64] ;  /* 0x0000000406067981 */ /* 0x000f24000c2e1500 */
[----:B-1----:R-:W-:-:S02]  /*0180*/  IMAD.WIDE.U32 R4, R14, R21, c[0x0][0x168] ;  /* 0x00005a000e047625 */ /* 0x002fc400078e0015 */
[----:B------:R-:W4:Y:S02]  /*0190*/  LDG.E.EL.U16 R12, [R12.64] ;  /* 0x000000040c0c7981 */ /* 0x000f24000c2e1500 */
[----:B0-----:R-:W-:Y:S02]  /*01a0*/  IMAD.WIDE R2, R0, R19, c[0x0][0x160] ;  /* 0x0000580000027625 */ /* 0x001fe400078e0213 */
[----:B------:R0:W4:Y:S04]  /*01b0*/  LDG.E.EL R4, [R4.64] ;  /* 0x0000000404047981 */ /* 0x000128000c2e1900 */
[----:B------:R-:W4:Y:S01]  /*01c0*/  LDG.E.U16 R0, [R2.64] ;  /* 0x0000000402007981 */ /* 0x000f22000c1e1500 */
[----:B--2---:R-:W-:-:S04]  /*01d0*/  SHF.L.U32 R14, R15, 0x10, RZ ;  /* 0x000000100f0e7819 */ /* 0x004fc800000006ff */
[----:B------:R-:W-:Y:S01]  /*01e0*/  FSETP.GE.AND P0, PT, R14, RZ, PT ;  /* 0x000000ff0e00720b */ /* 0x000fe20003f06000 */
[----:B---3--:R-:W-:-:S03]  /*01f0*/  IMAD.U32 R9, R16, 0x10000, RZ ;  /* 0x0001000010097824 */ /* 0x008fc600078e00ff */
[----:B------:R-:W-:Y:S02]  /*0200*/  SEL R15, R15, RZ, !P0 ;  /* 0x000000ff0f0f7207 */ /* 0x000fe40004000000 */
[----:B------:R-:W-:Y:S02]  /*0210*/  FSETP.GTU.AND P0, PT, R9, RZ, PT ;  /* 0x000000ff0900720b */ /* 0x000fe40003f0c000 */
[----:B------:R-:W-:Y:S02]  /*0220*/  SHF.L.U32 R15, R15, 0x10, RZ ;  /* 0x000000100f0f7819 */ /* 0x000fe400000006ff */
[----:B------:R-:W-:-:S03]  /*0230*/  SEL R16, R16, RZ, P0 ;  /* 0x000000ff10107207 */ /* 0x000fc60000000000 */
[----:B------:R-:W-:Y:S02]  /*0240*/  FADD R15, RZ, -R15 ;  /* 0x8000000fff0f7221 */ /* 0x000fe40000000000 */
[----:B------:R-:W-:-:S05]  /*0250*/  IMAD.U32 R16, R16, 0x10000, RZ ;  /* 0x0001000010107824 */ /* 0x000fca00078e00ff */
[C---:B------:R-:W-:Y:S02]  /*0260*/  FSETP.GT.AND P0, PT, R15.reuse, R16, PT ;  /* 0x000000100f00720b */ /* 0x040fe40003f04000 */
[----:B------:R-:W-:-:S11]  /*0270*/  FSETP.NAN.AND P1, PT, R15, R15, PT ;  /* 0x0000000f0f00720b */ /* 0x000fd60003f28000 */
[----:B------:R-:W-:-:S05]  /*0280*/  @!P0 FSEL R15, R15, R16, P1 ;  /* 0x000000100f0f8208 */ /* 0x000fca0000800000 */
[----:B------:R-:W-:-:S05]  /*0290*/  FMUL R15, R15, 0.0078740157186985015869 ;  /* 0x3c0102040f0f7820 */ /* 0x000fca0000400000 */
[C---:B------:R-:W-:Y:S02]  /*02a0*/  FSETP.GT.AND P0, PT, R15.reuse, 9.9999997473787516356e-06, PT ;  /* 0x3727c5ac0f00780b */ /* 0x040fe40003f04000 */
[----:B------:R-:W-:Y:S02]  /*02b0*/  FSETP.NAN.AND P1, PT, R15, R15, PT ;  /* 0x0000000f0f00720b */ /* 0x000fe40003f28000 */
[----:B-----5:R-:W-:Y:S01]  /*02c0*/  I2FP.F32.S32 R8, R8 ;  /* 0x0000000800087245 */ /* 0x020fe20000201400 */
[----:B----4-:R-:W-:Y:S01]  /*02d0*/  IMAD.U32 R10, R10, 0x10000, RZ ;  /* 0x000100000a0a7824 */ /* 0x010fe200078e00ff */
[----:B0-----:R-:W-:-:S07]  /*02e0*/  SHF.L.U32 R5, R6, 0x10, RZ ;  /* 0x0000001006057819 */ /* 0x001fce00000006ff */
[----:B------:R-:W-:Y:S02]  /*02f0*/  @!P0 FSEL R15, R15, 9.9999997473787516356e-06, P1 ;  /* 0x3727c5ac0f0f8808 */ /* 0x000fe40000800000 */
[----:B------:R-:W-:Y:S02]  /*0300*/  LOP3.LUT P0, RZ, R17, 0x80, RZ, 0xc0, !PT ;  /* 0x0000008011ff7812 */ /* 0x000fe4000780c0ff */
[----:B------:R-:W-:Y:S01]  /*0310*/  SHF.L.U32 R7, R12, 0x10, RZ ;  /* 0x000000100c077819 */ /* 0x000fe200000006ff */
[----:B------:R-:W-:Y:S01]  /*0320*/  FMUL R15, R8, R15 ;  /* 0x0000000f080f7220 */ /* 0x000fe20000400000 */
[----:B------:R-:W-:Y:S01]  /*0330*/  SHF.L.U32 R0, R0, 0x10, RZ ;  /* 0x0000001000007819 */ /* 0x000fe200000006ff */
[----:B------:R-:W-:Y:S02]  /*0340*/  FADD R4, R4, R5 ;  /* 0x0000000504047221 */ /* 0x000fe40000000000 */
[----:B------:R-:W-:-:S04]  /*0350*/  FFMA R7, R10, R15, R7 ;  /* 0x0000000f0a077223 */ /* 0x000fc80000000007 */
[----:B------:R-:W-:Y:S02]  /*0360*/  FFMA R0, R7, R4, R0 ;  /* 0x0000000407007223 */ /* 0x000fe40000000000 */
[----:B------:R-:W-:Y:S05]  /*0370*/  @P0 EXIT ;  /* 0x000000000000094d */ /* 0x000fea0003800000 */
[----:B------:R-:W-:-:S05]  /*0380*/  F2FP.BF16.PACK_AB R0, RZ, R0 ;  /* 0x00000000ff00723e */ /* 0x000fca00000010ff */
[----:B------:R-:W-:Y:S01]  /*0390*/  STG.E.U16 [R2.64], R0 ;  /* 0x0000000002007986 */ /* 0x000fe2000c101504 */
[----:B------:R-:W-:Y:S05]  /*03a0*/  EXIT ;  /* 0x000000000000794d */ /* 0x000fea0003800000 */
.L_x_0:
[----:B------:R-:W-:-:S00]  /*03b0*/  BRA `(.L_x_0) ;  /* 0xfffffff000007947 */ /* 0x000fc0000383ffff */
[----:B------:R-:W-:-:S00]  /*03c0*/  NOP ;  /* 0x0000000000007918 */ /* 0x000fc00000000000 */
        /* <DEDUP_REMOVED lines=11> */
.L_x_1:
